//
// Generated by NVIDIA NVVM Compiler
//
// Compiler Build ID: CL-36424714
// Cuda compilation tools, release 13.0, V13.0.88
// Based on NVVM 20.0.0
//

.version 9.0
.target sm_100
.address_size 64

	// .globl	_Z6kernelPfS_i
// _ZZ13kernel_sharedPfS_iE4buff has been demoted

.visible .entry _Z6kernelPfS_i(
	.param .u64 .ptr .align 1 _Z6kernelPfS_i_param_0,
	.param .u64 .ptr .align 1 _Z6kernelPfS_i_param_1,
	.param .u32 _Z6kernelPfS_i_param_2
)
{
	.reg .pred 	%p<2>;
	.reg .b32 	%r<15>;
	.reg .b32 	%f<2>;
	.reg .b64 	%rd<9>;

	ld.param.u64 	%rd1, [_Z6kernelPfS_i_param_0];
	ld.param.u64 	%rd2, [_Z6kernelPfS_i_param_1];
	ld.param.u32 	%r4, [_Z6kernelPfS_i_param_2];
	mov.u32 	%r5, %ctaid.x;
	mov.u32 	%r6, %ntid.x;
	mov.u32 	%r7, %tid.x;
	mad.lo.s32 	%r1, %r5, %r6, %r7;
	mov.u32 	%r8, %ctaid.y;
	mov.u32 	%r9, %ntid.y;
	mov.u32 	%r10, %tid.y;
	mad.lo.s32 	%r11, %r8, %r9, %r10;
	max.s32 	%r12, %r1, %r11;
	setp.ge.s32 	%p1, %r12, %r4;
	@%p1 bra 	$L__BB0_2;
	cvta.to.global.u64 	%rd3, %rd1;
	cvta.to.global.u64 	%rd4, %rd2;
	mad.lo.s32 	%r13, %r4, %r11, %r1;
	mul.wide.s32 	%rd5, %r13, 4;
	add.s64 	%rd6, %rd3, %rd5;
	ld.global.f32 	%f1, [%rd6];
	mad.lo.s32 	%r14, %r4, %r1, %r11;
	mul.wide.s32 	%rd7, %r14, 4;
	add.s64 	%rd8, %rd4, %rd7;
	st.global.f32 	[%rd8], %f1;
$L__BB0_2:
	ret;

}
	// .globl	_Z13kernel_sharedPfS_i
.visible .entry _Z13kernel_sharedPfS_i(
	.param .u64 .ptr .align 1 _Z13kernel_sharedPfS_i_param_0,
	.param .u64 .ptr .align 1 _Z13kernel_sharedPfS_i_param_1,
	.param .u32 _Z13kernel_sharedPfS_i_param_2
)
{
	.reg .pred 	%p<3>;
	.reg .b32 	%r<29>;
	.reg .b32 	%f<3>;
	.reg .b64 	%rd<9>;
	// demoted variable
	.shared .align 4 .b8 _ZZ13kernel_sharedPfS_iE4buff[4224];
	ld.param.u64 	%rd1, [_Z13kernel_sharedPfS_i_param_0];
	ld.param.u64 	%rd2, [_Z13kernel_sharedPfS_i_param_1];
	ld.param.u32 	%r10, [_Z13kernel_sharedPfS_i_param_2];
	mov.u32 	%r11, %ctaid.x;
	mov.u32 	%r12, %ntid.x;
	mul.lo.s32 	%r1, %r11, %r12;
	mov.u32 	%r2, %tid.x;
	add.s32 	%r3, %r1, %r2;
	mov.u32 	%r13, %ctaid.y;
	mov.u32 	%r14, %ntid.y;
	mul.lo.s32 	%r4, %r13, %r14;
	mov.u32 	%r5, %tid.y;
	add.s32 	%r15, %r4, %r5;
	max.s32 	%r16, %r3, %r15;
	setp.ge.s32 	%p1, %r16, %r10;
	@%p1 bra 	$L__BB1_2;
	cvta.to.global.u64 	%rd3, %rd1;
	mad.lo.s32 	%r17, %r10, %r15, %r3;
	mul.wide.s32 	%rd4, %r17, 4;
	add.s64 	%rd5, %rd3, %rd4;
	ld.global.f32 	%f1, [%rd5];
	mov.u32 	%r18, _ZZ13kernel_sharedPfS_iE4buff;
	mad.lo.s32 	%r19, %r2, 132, %r18;
	shl.b32 	%r20, %r5, 2;
	add.s32 	%r21, %r19, %r20;
	st.shared.f32 	[%r21], %f1;
$L__BB1_2:
	bar.sync 	0;
	add.s32 	%r7, %r1, %r5;
	add.s32 	%r8, %r4, %r2;
	max.s32 	%r23, %r7, %r8;
	setp.ge.s32 	%p2, %r23, %r10;
	@%p2 bra 	$L__BB1_4;
	mov.u32 	%r24, _ZZ13kernel_sharedPfS_iE4buff;
	mad.lo.s32 	%r25, %r5, 132, %r24;
	shl.b32 	%r26, %r2, 2;
	add.s32 	%r27, %r25, %r26;
	ld.shared.f32 	%f2, [%r27];
	mad.lo.s32 	%r28, %r10, %r7, %r8;
	cvta.to.global.u64 	%rd6, %rd2;
	mul.wide.s32 	%rd7, %r28, 4;
	add.s64 	%rd8, %rd6, %rd7;
	st.global.f32 	[%rd8], %f2;
$L__BB1_4:
	ret;

}


// ===== COMPILED SASS (sm_100) =====

	.target	sm_100

	.elftype	@"ET_EXEC"


//--------------------- .note.nv.tkinfo           --------------------------
	.section	.note.nv.tkinfo,"",@"SHT_NOTE"
	.sectionflags	@"SHF_NOTE_NV_TKINFO"
	.tkinfo
        /*0018*/ 	.word	0x00000002
        /*0030*/ 	.string	""
        /*0030*/ 	.string	"ptxas"
        /*0030*/ 	.string	"Cuda compilation tools, release 13.0, V13.0.88"
        /*0030*/ 	.string	"Build cuda_13.0.r13.0/compiler.36424714_0"
        /*0030*/ 	.string	"-arch sm_100 -m 64 "



//--------------------- .note.nv.cuinfo           --------------------------
	.section	.note.nv.cuinfo,"",@"SHT_NOTE"
	.sectionflags	@"SHF_NOTE_NV_CUINFO"
        /*0018*/ 	.short	0x0002
        /*001a*/ 	.short	0x0064
        /*001c*/ 	.short	0x0082
	.zero		2


//--------------------- .nv.info                  --------------------------
	.section	.nv.info,"",@"SHT_CUDA_INFO"
	.align	4


	//----- nvinfo : EIATTR_REGCOUNT
	.align		4
        /*0000*/ 	.byte	0x04, 0x2f
        /*0002*/ 	.short	(.L_1 - .L_0)
	.align		4
.L_0:
        /*0004*/ 	.word	index@(_Z6kernelPfS_i)
        /*0008*/ 	.word	0x0000000a


	//----- nvinfo : EIATTR_FRAME_SIZE
	.align		4
.L_1:
        /*000c*/ 	.byte	0x04, 0x11
        /*000e*/ 	.short	(.L_3 - .L_2)
	.align		4
.L_2:
        /*0010*/ 	.word	index@(_Z6kernelPfS_i)
        /*0014*/ 	.word	0x00000000


	//----- nvinfo : EIATTR_REGCOUNT
	.align		4
.L_3:
        /*0018*/ 	.byte	0x04, 0x2f
        /*001a*/ 	.short	(.L_5 - .L_4)
	.align		4
.L_4:
        /*001c*/ 	.word	index@(_Z13kernel_sharedPfS_i)
        /*0020*/ 	.word	0x0000000e


	//----- nvinfo : EIATTR_FRAME_SIZE
	.align		4
.L_5:
        /*0024*/ 	.byte	0x04, 0x11
        /*0026*/ 	.short	(.L_7 - .L_6)
	.align		4
.L_6:
        /*0028*/ 	.word	index@(_Z13kernel_sharedPfS_i)
        /*002c*/ 	.word	0x00000000


	//----- nvinfo : EIATTR_MIN_STACK_SIZE
	.align		4
.L_7:
        /*0030*/ 	.byte	0x04, 0x12
        /*0032*/ 	.short	(.L_9 - .L_8)
	.align		4
.L_8:
        /*0034*/ 	.word	index@(_Z13kernel_sharedPfS_i)
        /*0038*/ 	.word	0x00000000


	//----- nvinfo : EIATTR_MIN_STACK_SIZE
	.align		4
.L_9:
        /*003c*/ 	.byte	0x04, 0x12
        /*003e*/ 	.short	(.L_11 - .L_10)
	.align		4
.L_10:
        /*0040*/ 	.word	index@(_Z6kernelPfS_i)
        /*0044*/ 	.word	0x00000000
.L_11:


//--------------------- .nv.compat                --------------------------
	.section	.nv.compat,"",@"SHT_CUDA_COMPAT_INFO"
	.align	4
        /*0000*/ 	.byte	0x02, 0x09, 0x00, 0x00, 0x02, 0x02, 0x01, 0x00, 0x02, 0x05, 0x05, 0x00, 0x03, 0x07, 0x01, 0x01
        /*0010*/ 	.byte	0x02, 0x03, 0x00, 0x00, 0x02, 0x06, 0x01, 0x00, 0x04, 0x0b, 0x08, 0x00, 0x09, 0x00, 0x00, 0x00
        /*0020*/ 	.byte	0x00, 0x00, 0x00, 0x00


//--------------------- .nv.info._Z13kernel_sharedPfS_i --------------------------
	.section	.nv.info._Z13kernel_sharedPfS_i,"",@"SHT_CUDA_INFO"
	.sectionflags	@""
	.align	4


	//----- nvinfo : EIATTR_CUDA_API_VERSION
	.align		4
        /*0000*/ 	.byte	0x04, 0x37
        /*0002*/ 	.short	(.L_13 - .L_12)
.L_12:
        /*0004*/ 	.word	0x00000082


	//----- nvinfo : EIATTR_KPARAM_INFO
	.align		4
.L_13:
        /*0008*/ 	.byte	0x04, 0x17
        /*000a*/ 	.short	(.L_15 - .L_14)
.L_14:
        /*000c*/ 	.word	0x00000000
        /*0010*/ 	.short	0x0002
        /*0012*/ 	.short	0x0010
        /*0014*/ 	.byte	0x00, 0xf0, 0x11, 0x00


	//----- nvinfo : EIATTR_KPARAM_INFO
	.align		4
.L_15:
        /*0018*/ 	.byte	0x04, 0x17
        /*001a*/ 	.short	(.L_17 - .L_16)
.L_16:
        /*001c*/ 	.word	0x00000000
        /*0020*/ 	.short	0x0001
        /*0022*/ 	.short	0x0008
        /*0024*/ 	.byte	0x00, 0xf5, 0x21, 0x00


	//----- nvinfo : EIATTR_KPARAM_INFO
	.align		4
.L_17:
        /*0028*/ 	.byte	0x04, 0x17
        /*002a*/ 	.short	(.L_19 - .L_18)
.L_18:
        /*002c*/ 	.word	0x00000000
        /*0030*/ 	.short	0x0000
        /*0032*/ 	.short	0x0000
        /*0034*/ 	.byte	0x00, 0xf5, 0x21, 0x00


	//----- nvinfo : EIATTR_SPARSE_MMA_MASK
	.align		4
.L_19:
        /*0038*/ 	.byte	0x03, 0x50
        /*003a*/ 	.short	0x0000


	//----- nvinfo : EIATTR_MAXREG_COUNT
	.align		4
        /*003c*/ 	.byte	0x03, 0x1b
        /*003e*/ 	.short	0x00ff


	//----- nvinfo : EIATTR_NUM_BARRIERS
	.align		4
        /*0040*/ 	.byte	0x02, 0x4c
        /*0042*/ 	.byte	0x01
	.zero		1


	//----- nvinfo : EIATTR_MERCURY_ISA_VERSION
	.align		4
        /*0044*/ 	.byte	0x03, 0x5f
        /*0046*/ 	.short	0x0101


	//----- nvinfo : EIATTR_VRC_CTA_INIT_COUNT
	.align		4
        /*0048*/ 	.byte	0x02, 0x4a
	.zero		1
	.zero		1


	//----- nvinfo : EIATTR_EXIT_INSTR_OFFSETS
	.align		4
        /*004c*/ 	.byte	0x04, 0x1c
        /*004e*/ 	.short	(.L_21 - .L_20)


	//   ....[0]....
.L_20:
        /*0050*/ 	.word	0x000001e0


	//   ....[1]....
        /*0054*/ 	.word	0x00000290


	//----- nvinfo : EIATTR_CBANK_PARAM_SIZE
	.align		4
.L_21:
        /*0058*/ 	.byte	0x03, 0x19
        /*005a*/ 	.short	0x0014


	//----- nvinfo : EIATTR_PARAM_CBANK
	.align		4
        /*005c*/ 	.byte	0x04, 0x0a
        /*005e*/ 	.short	(.L_23 - .L_22)
	.align		4
.L_22:
        /*0060*/ 	.word	index@(.nv.constant0._Z13kernel_sharedPfS_i)
        /*0064*/ 	.short	0x0380
        /*0066*/ 	.short	0x0014


	//----- nvinfo : EIATTR_SW_WAR
	.align		4
.L_23:
        /*0068*/ 	.byte	0x04, 0x36
        /*006a*/ 	.short	(.L_25 - .L_24)
.L_24:
        /*006c*/ 	.word	0x00000008
.L_25:


//--------------------- .nv.info._Z6kernelPfS_i   --------------------------
	.section	.nv.info._Z6kernelPfS_i,"",@"SHT_CUDA_INFO"
	.sectionflags	@""
	.align	4


	//----- nvinfo : EIATTR_CUDA_API_VERSION
	.align		4
        /*0000*/ 	.byte	0x04, 0x37
        /*0002*/ 	.short	(.L_27 - .L_26)
.L_26:
        /*0004*/ 	.word	0x00000082


	//----- nvinfo : EIATTR_KPARAM_INFO
	.align		4
.L_27:
        /*0008*/ 	.byte	0x04, 0x17
        /*000a*/ 	.short	(.L_29 - .L_28)
.L_28:
        /*000c*/ 	.word	0x00000000
        /*0010*/ 	.short	0x0002
        /*0012*/ 	.short	0x0010
        /*0014*/ 	.byte	0x00, 0xf0, 0x11, 0x00


	//----- nvinfo : EIATTR_KPARAM_INFO
	.align		4
.L_29:
        /*0018*/ 	.byte	0x04, 0x17
        /*001a*/ 	.short	(.L_31 - .L_30)
.L_30:
        /*001c*/ 	.word	0x00000000
        /*0020*/ 	.short	0x0001
        /*0022*/ 	.short	0x0008
        /*0024*/ 	.byte	0x00, 0xf5, 0x21, 0x00


	//----- nvinfo : EIATTR_KPARAM_INFO
	.align		4
.L_31:
        /*0028*/ 	.byte	0x04, 0x17
        /*002a*/ 	.short	(.L_33 - .L_32)
.L_32:
        /*002c*/ 	.word	0x00000000
        /*0030*/ 	.short	0x0000
        /*0032*/ 	.short	0x0000
        /*0034*/ 	.byte	0x00, 0xf5, 0x21, 0x00


	//----- nvinfo : EIATTR_SPARSE_MMA_MASK
	.align		4
.L_33:
        /*0038*/ 	.byte	0x03, 0x50
        /*003a*/ 	.short	0x0000


	//----- nvinfo : EIATTR_MAXREG_COUNT
	.align		4
        /*003c*/ 	.byte	0x03, 0x1b
        /*003e*/ 	.short	0x00ff


	//----- nvinfo : EIATTR_MERCURY_ISA_VERSION
	.align		4
        /*0040*/ 	.byte	0x03, 0x5f
        /*0042*/ 	.short	0x0101


	//----- nvinfo : EIATTR_VRC_CTA_INIT_COUNT
	.align		4
        /*0044*/ 	.byte	0x02, 0x4a
	.zero		1
	.zero		1


	//----- nvinfo : EIATTR_EXIT_INSTR_OFFSETS
	.align		4
        /*0048*/ 	.byte	0x04, 0x1c
        /*004a*/ 	.short	(.L_35 - .L_34)


	//   ....[0]....
.L_34:
        /*004c*/ 	.word	0x000000c0


	//   ....[1]....
        /*0050*/ 	.word	0x00000160


	//----- nvinfo : EIATTR_CBANK_PARAM_SIZE
	.align		4
.L_35:
        /*0054*/ 	.byte	0x03, 0x19
        /*0056*/ 	.short	0x0014


	//----- nvinfo : EIATTR_PARAM_CBANK
	.align		4
        /*0058*/ 	.byte	0x04, 0x0a
        /*005a*/ 	.short	(.L_37 - .L_36)
	.align		4
.L_36:
        /*005c*/ 	.word	index@(.nv.constant0._Z6kernelPfS_i)
        /*0060*/ 	.short	0x0380
        /*0062*/ 	.short	0x0014


	//----- nvinfo : EIATTR_SW_WAR
	.align		4
.L_37:
        /*0064*/ 	.byte	0x04, 0x36
        /*0066*/ 	.short	(.L_39 - .L_38)
.L_38:
        /*0068*/ 	.word	0x00000008
.L_39:


//--------------------- .nv.callgraph             --------------------------
	.section	.nv.callgraph,"",@"SHT_CUDA_CALLGRAPH"
	.align	4
	.sectionentsize	8
	.align		4
        /*0000*/ 	.word	0x00000000
	.align		4
        /*0004*/ 	.word	0xffffffff
	.align		4
        /*0008*/ 	.word	0x00000000
	.align		4
        /*000c*/ 	.word	0xfffffffe
	.align		4
        /*0010*/ 	.word	0x00000000
	.align		4
        /*0014*/ 	.word	0xfffffffd
	.align		4
        /*0018*/ 	.word	0x00000000
	.align		4
        /*001c*/ 	.word	0xfffffffc


//--------------------- .text._Z13kernel_sharedPfS_i --------------------------
	.section	.text._Z13kernel_sharedPfS_i,"ax",@progbits
	.align	128
        .global         _Z13kernel_sharedPfS_i
        .type           _Z13kernel_sharedPfS_i,@function
        .size           _Z13kernel_sharedPfS_i,(.L_x_2 - _Z13kernel_sharedPfS_i)
        .other          _Z13kernel_sharedPfS_i,@"STO_CUDA_ENTRY STV_DEFAULT"
_Z13kernel_sharedPfS_i:
.text._Z13kernel_sharedPfS_i:
[----:B------:R-:W-:Y:S01]  /*0000*/  LDC R1, c[0x0][0x37c] ;  /* 0x0000df00ff017b82 */ /* 0x000fe20000000800 */
[----:B------:R-:W0:Y:S07]  /*0010*/  S2R R9, SR_TID.X ;  /* 0x0000000000097919 */ /* 0x000e2e0000002100 */
[----:B------:R-:W1:Y:S01]  /*0020*/  S2UR UR4, SR_CTAID.X ;  /* 0x00000000000479c3 */ /* 0x000e620000002500 */
[----:B------:R-:W1:Y:S01]  /*0030*/  LDCU UR5, c[0x0][0x360] ;  /* 0x00006c00ff0577ac */ /* 0x000e620008000800 */
[----:B------:R-:W2:Y:S01]  /*0040*/  S2R R11, SR_TID.Y ;  /* 0x00000000000b7919 */ /* 0x000ea20000002200 */
[----:B------:R-:W3:Y:S05]  /*0050*/  LDCU UR7, c[0x0][0x364] ;  /* 0x00006c80ff0777ac */ /* 0x000eea0008000800 */
[----:B------:R-:W3:Y:S01]  /*0060*/  S2UR UR6, SR_CTAID.Y ;  /* 0x00000000000679c3 */ /* 0x000ee20000002600 */
[----:B------:R-:W4:Y:S01]  /*0070*/  LDCU UR8, c[0x0][0x390] ;  /* 0x00007200ff0877ac */ /* 0x000f220008000800 */
[----:B-1----:R-:W-:-:S06]  /*0080*/  UIMAD UR4, UR4, UR5, URZ ;  /* 0x00000005040472a4 */ /* 0x002fcc000f8e02ff */
[----:B0-----:R-:W-:Y:S01]  /*0090*/  VIADD R0, R9, UR4 ;  /* 0x0000000409007c36 */ /* 0x001fe20008000000 */
[----:B---3--:R-:W-:Y:S01]  /*00a0*/  UIMAD UR5, UR6, UR7, URZ ;  /* 0x00000007060572a4 */ /* 0x008fe2000f8e02ff */
[----:B------:R-:W0:Y:S05]  /*00b0*/  LDCU.64 UR6, c[0x0][0x358] ;  /* 0x00006b00ff0677ac */ /* 0x000e2a0008000a00 */
[----:B--2---:R-:W-:-:S05]  /*00c0*/  VIADD R5, R11, UR5 ;  /* 0x000000050b057c36 */ /* 0x004fca0008000000 */
[----:B------:R-:W-:-:S04]  /*00d0*/  VIMNMX R2, PT, PT, R0, R5, !PT ;  /* 0x0000000500027248 */ /* 0x000fc80007fe0100 */
[----:B----4-:R-:W-:-:S13]  /*00e0*/  ISETP.GE.AND P0, PT, R2, UR8, PT ;  /* 0x0000000802007c0c */ /* 0x010fda000bf06270 */
[----:B------:R-:W1:Y:S01]  /*00f0*/  @!P0 LDC.64 R2, c[0x0][0x380] ;  /* 0x0000e000ff028b82 */ /* 0x000e620000000a00 */
[----:B------:R-:W-:-:S04]  /*0100*/  @!P0 IMAD R5, R5, UR8, R0 ;  /* 0x0000000805058c24 */ /* 0x000fc8000f8e0200 */
[----:B-1----:R-:W-:-:S06]  /*0110*/  @!P0 IMAD.WIDE R2, R5, 0x4, R2 ;  /* 0x0000000405028825 */ /* 0x002fcc00078e0202 */
[----:B0-----:R-:W2:Y:S01]  /*0120*/  @!P0 LDG.E R2, desc[UR6][R2.64] ;  /* 0x0000000602028981 */ /* 0x001ea2000c1e1900 */
[----:B------:R-:W-:Y:S01]  /*0130*/  @!P0 MOV R0, 0x400 ;  /* 0x0000040000008802 */ /* 0x000fe20000000f00 */
[----:B------:R-:W-:Y:S01]  /*0140*/  VIADD R7, R9, UR5 ;  /* 0x0000000509077c36 */ /* 0x000fe20008000000 */
[----:B------:R-:W-:Y:S01]  /*0150*/  IADD3 R4, PT, PT, R11, UR4, RZ ;  /* 0x000000040b047c10 */ /* 0x000fe2000fffe0ff */
[----:B------:R-:W0:Y:S02]  /*0160*/  @!P0 S2R R5, SR_CgaCtaId ;  /* 0x0000000000058919 */ /* 0x000e240000008800 */
[----:B0-----:R-:W-:Y:S02]  /*0170*/  @!P0 LEA R0, R5, R0, 0x18 ;  /* 0x0000000005008211 */ /* 0x001fe400078ec0ff */
[----:B------:R-:W-:-:S03]  /*0180*/  VIMNMX R5, PT, PT, R4, R7, !PT ;  /* 0x0000000704057248 */ /* 0x000fc60007fe0100 */
[----:B------:R-:W-:Y:S01]  /*0190*/  @!P0 IMAD R0, R9, 0x84, R0 ;  /* 0x0000008409008824 */ /* 0x000fe200078e0200 */
[----:B------:R-:W-:-:S04]  /*01a0*/  ISETP.GE.AND P1, PT, R5, UR8, PT ;  /* 0x0000000805007c0c */ /* 0x000fc8000bf26270 */
[----:B------:R-:W-:-:S05]  /*01b0*/  @!P0 LEA R5, R11, R0, 0x2 ;  /* 0x000000000b058211 */ /* 0x000fca00078e10ff */
[----:B--2---:R0:W-:Y:S01]  /*01c0*/  @!P0 STS [R5], R2 ;  /* 0x0000000205008388 */ /* 0x0041e20000000800 */
[----:B------:R-:W-:Y:S06]  /*01d0*/  BAR.SYNC.DEFER_BLOCKING 0x0 ;  /* 0x0000000000007b1d */ /* 0x000fec0000010000 */
[----:B------:R-:W-:Y:S05]  /*01e0*/  @P1 EXIT ;  /* 0x000000000000194d */ /* 0x000fea0003800000 */
[----:B------:R-:W1:Y:S01]  /*01f0*/  S2R R3, SR_CgaCtaId ;  /* 0x0000000000037919 */ /* 0x000e620000008800 */
[----:B------:R-:W-:Y:S01]  /*0200*/  MOV R0, 0x400 ;  /* 0x0000040000007802 */ /* 0x000fe20000000f00 */
[----:B------:R-:W-:-:S03]  /*0210*/  IMAD R7, R4, UR8, R7 ;  /* 0x0000000804077c24 */ /* 0x000fc6000f8e0207 */
[----:B-1----:R-:W-:Y:S02]  /*0220*/  LEA R0, R3, R0, 0x18 ;  /* 0x0000000003007211 */ /* 0x002fe400078ec0ff */
[----:B0-----:R-:W0:Y:S03]  /*0230*/  LDC.64 R2, c[0x0][0x388] ;  /* 0x0000e200ff027b82 */ /* 0x001e260000000a00 */
[----:B------:R-:W-:-:S04]  /*0240*/  IMAD R0, R11, 0x84, R0 ;  /* 0x000000840b007824 */ /* 0x000fc800078e0200 */
[----:B------:R-:W-:-:S05]  /*0250*/  IMAD R0, R9, 0x4, R0 ;  /* 0x0000000409007824 */ /* 0x000fca00078e0200 */
[----:B------:R-:W1:Y:S01]  /*0260*/  LDS R5, [R0] ;  /* 0x0000000000057984 */ /* 0x000e620000000800 */
[----:B0-----:R-:W-:-:S05]  /*0270*/  IMAD.WIDE R2, R7, 0x4, R2 ;  /* 0x0000000407027825 */ /* 0x001fca00078e0202 */
[----:B-1----:R-:W-:Y:S01]  /*0280*/  STG.E desc[UR6][R2.64], R5 ;  /* 0x0000000502007986 */ /* 0x002fe2000c101906 */
[----:B------:R-:W-:Y:S05]  /*0290*/  EXIT ;  /* 0x000000000000794d */ /* 0x000fea0003800000 */
.L_x_0:
[----:B------:R-:W-:-:S00]  /*02a0*/  BRA `(.L_x_0) ;  /* 0xfffffffc00fc7947 */ /* 0x000fc0000383ffff */
[----:B------:R-:W-:-:S00]  /*02b0*/  NOP ;  /* 0x0000000000007918 */ /* 0x000fc00000000000 */
        /* <DEDUP_REMOVED lines=12> */
.L_x_2:


//--------------------- .text._Z6kernelPfS_i      --------------------------
	.section	.text._Z6kernelPfS_i,"ax",@progbits
	.align	128
        .global         _Z6kernelPfS_i
        .type           _Z6kernelPfS_i,@function
        .size           _Z6kernelPfS_i,(.L_x_3 - _Z6kernelPfS_i)
        .other          _Z6kernelPfS_i,@"STO_CUDA_ENTRY STV_DEFAULT"
_Z6kernelPfS_i:
.text._Z6kernelPfS_i:
[----:B------:R-:W-:Y:S01]  /*0000*/  LDC R1, c[0x0][0x37c] ;  /* 0x0000df00ff017b82 */ /* 0x000fe20000000800 */
[----:B------:R-:W0:Y:S07]  /*0010*/  S2R R3, SR_TID.X ;  /* 0x0000000000037919 */ /* 0x000e2e0000002100 */
[----:B------:R-:W0:Y:S01]  /*0020*/  LDC R0, c[0x0][0x360] ;  /* 0x0000d800ff007b82 */ /* 0x000e220000000800 */
[----:B------:R-:W1:Y:S01]  /*0030*/  LDCU UR6, c[0x0][0x390] ;  /* 0x00007200ff0677ac */ /* 0x000e620008000800 */
[----:B------:R-:W2:Y:S06]  /*0040*/  S2R R2, SR_TID.Y ;  /* 0x0000000000027919 */ /* 0x000eac0000002200 */
[----:B------:R-:W0:Y:S08]  /*0050*/  S2UR UR4, SR_CTAID.X ;  /* 0x00000000000479c3 */ /* 0x000e300000002500 */
[----:B------:R-:W2:Y:S08]  /*0060*/  S2UR UR5, SR_CTAID.Y ;  /* 0x00000000000579c3 */ /* 0x000eb00000002600 */
[----:B------:R-:W2:Y:S01]  /*0070*/  LDC R7, c[0x0][0x364] ;  /* 0x0000d900ff077b82 */ /* 0x000ea20000000800 */
[----:B0-----:R-:W-:-:S02]  /*0080*/  IMAD R0, R0, UR4, R3 ;  /* 0x0000000400007c24 */ /* 0x001fc4000f8e0203 */
[----:B--2---:R-:W-:-:S05]  /*0090*/  IMAD R7, R7, UR5, R2 ;  /* 0x0000000507077c24 */ /* 0x004fca000f8e0202 */
[----:B------:R-:W-:-:S04]  /*00a0*/  VIMNMX R2, PT, PT, R0, R7, !PT ;  /* 0x0000000700027248 */ /* 0x000fc80007fe0100 */
[----:B-1----:R-:W-:-:S13]  /*00b0*/  ISETP.GE.AND P0, PT, R2, UR6, PT ;  /* 0x0000000602007c0c */ /* 0x002fda000bf06270 */
[----:B------:R-:W-:Y:S05]  /*00c0*/  @P0 EXIT ;  /* 0x000000000000094d */ /* 0x000fea0003800000 */
[----:B------:R-:W0:Y:S01]  /*00d0*/  LDC.64 R2, c[0x0][0x380] ;  /* 0x0000e000ff027b82 */ /* 0x000e220000000a00 */
[----:B------:R-:W1:Y:S01]  /*00e0*/  LDCU.64 UR4, c[0x0][0x358] ;  /* 0x00006b00ff0477ac */ /* 0x000e620008000a00 */
[----:B------:R-:W-:-:S04]  /*00f0*/  IMAD R5, R7, UR6, R0 ;  /* 0x0000000607057c24 */ /* 0x000fc8000f8e0200 */
[----:B0-----:R-:W-:Y:S02]  /*0100*/  IMAD.WIDE R2, R5, 0x4, R2 ;  /* 0x0000000405027825 */ /* 0x001fe400078e0202 */
[----:B------:R-:W0:Y:S04]  /*0110*/  LDC.64 R4, c[0x0][0x388] ;  /* 0x0000e200ff047b82 */ /* 0x000e280000000a00 */
[----:B-1----:R-:W2:Y:S01]  /*0120*/  LDG.E R3, desc[UR4][R2.64] ;  /* 0x0000000402037981 */ /* 0x002ea2000c1e1900 */
[----:B------:R-:W-:-:S04]  /*0130*/  IMAD R7, R0, UR6, R7 ;  /* 0x0000000600077c24 */ /* 0x000fc8000f8e0207 */
[----:B0-----:R-:W-:-:S05]  /*0140*/  IMAD.WIDE R4, R7, 0x4, R4 ;  /* 0x0000000407047825 */ /* 0x001fca00078e0204 */
[----:B--2---:R-:W-:Y:S01]  /*0150*/  STG.E desc[UR4][R4.64], R3 ;  /* 0x0000000304007986 */ /* 0x004fe2000c101904 */
[----:B------:R-:W-:Y:S05]  /*0160*/  EXIT ;  /* 0x000000000000794d */ /* 0x000fea0003800000 */
.L_x_1:
        /* <DEDUP_REMOVED lines=9> */
.L_x_3:


//--------------------- .nv.shared._Z13kernel_sharedPfS_i --------------------------
	.section	.nv.shared._Z13kernel_sharedPfS_i,"aw",@nobits
	.sectionflags	@""
	.align	4
.nv.shared._Z13kernel_sharedPfS_i:
	.zero		5248


//--------------------- .nv.shared.reserved.0     --------------------------
	.section	.nv.shared.reserved.0,"aw",@nobits
	.weak		__nv_reservedSMEM_offset_0_alias
	.size		__nv_reservedSMEM_offset_0_alias, 0, 64
	.other		__nv_reservedSMEM_offset_0_alias,@"STO_CUDA_RESERVED_SHARED STV_DEFAULT"
__nv_reservedSMEM_offset_0_alias:
	.zero		0
	.zero		64


//--------------------- .nv.constant0._Z13kernel_sharedPfS_i --------------------------
	.section	.nv.constant0._Z13kernel_sharedPfS_i,"a",@progbits
	.sectionflags	@""
	.align	4
.nv.constant0._Z13kernel_sharedPfS_i:
	.zero		916


//--------------------- .nv.constant0._Z6kernelPfS_i --------------------------
	.section	.nv.constant0._Z6kernelPfS_i,"a",@progbits
	.sectionflags	@""
	.align	4
.nv.constant0._Z6kernelPfS_i:
	.zero		916


//--------------------- SYMBOLS --------------------------

	.type		.nv.reservedSmem.offset0,@object
	.size		.nv.reservedSmem.offset0,0x4
	.type		.nv.reservedSmem.cap,@object
	.size		.nv.reservedSmem.cap,0x4
